//
// Generated by NVIDIA NVVM Compiler
//
// Compiler Build ID: CL-36424714
// Cuda compilation tools, release 13.0, V13.0.88
// Based on NVVM 20.0.0
//

.version 9.0
.target sm_100
.address_size 64

	// .globl	_Z7reduce8ILj256ELj32768ELj128EEvPfS0_
// _ZZ7reduce8ILj256ELj32768ELj128EEvPfS0_E12warpLevelSum has been demoted

.visible .entry _Z7reduce8ILj256ELj32768ELj128EEvPfS0_(
	.param .u64 .ptr .align 1 _Z7reduce8ILj256ELj32768ELj128EEvPfS0__param_0,
	.param .u64 .ptr .align 1 _Z7reduce8ILj256ELj32768ELj128EEvPfS0__param_1
)
{
	.reg .pred 	%p<16>;
	.reg .b32 	%r<57>;
	.reg .b32 	%f<60>;
	.reg .b64 	%rd<76>;
	// demoted variable
	.shared .align 4 .b8 _ZZ7reduce8ILj256ELj32768ELj128EEvPfS0_E12warpLevelSum[128];
	ld.param.u64 	%rd18, [_Z7reduce8ILj256ELj32768ELj128EEvPfS0__param_0];
	cvta.to.global.u64 	%rd75, %rd18;
	mov.u32 	%r1, %ctaid.x;
	shl.b32 	%r8, %r1, 15;
	cvt.u64.u32 	%rd19, %r8;
	mov.u32 	%r2, %tid.x;
	mov.u32 	%r3, %ntid.x;
	shl.b32 	%r9, %r3, 1;
	add.s32 	%r10, %r2, %r9;
	cvt.u64.u32 	%rd20, %r10;
	add.s64 	%rd21, %rd19, %rd20;
	shl.b64 	%rd2, %rd21, 2;
	mad.lo.s32 	%r11, %r3, 3, %r2;
	cvt.u64.u32 	%rd22, %r11;
	add.s64 	%rd23, %rd19, %rd22;
	shl.b64 	%rd3, %rd23, 2;
	mad.lo.s32 	%r12, %r3, 5, %r2;
	cvt.u64.u32 	%rd24, %r12;
	add.s64 	%rd25, %rd19, %rd24;
	shl.b64 	%rd4, %rd25, 2;
	mad.lo.s32 	%r13, %r3, 6, %r2;
	cvt.u64.u32 	%rd26, %r13;
	add.s64 	%rd27, %rd19, %rd26;
	shl.b64 	%rd5, %rd27, 2;
	mad.lo.s32 	%r14, %r3, 7, %r2;
	cvt.u64.u32 	%rd28, %r14;
	add.s64 	%rd29, %rd19, %rd28;
	shl.b64 	%rd6, %rd29, 2;
	shl.b32 	%r15, %r3, 3;
	add.s32 	%r16, %r2, %r15;
	cvt.u64.u32 	%rd30, %r16;
	add.s64 	%rd31, %rd19, %rd30;
	shl.b64 	%rd7, %rd31, 2;
	mad.lo.s32 	%r17, %r3, 9, %r2;
	cvt.u64.u32 	%rd32, %r17;
	add.s64 	%rd33, %rd19, %rd32;
	shl.b64 	%rd8, %rd33, 2;
	mad.lo.s32 	%r18, %r3, 10, %r2;
	cvt.u64.u32 	%rd34, %r18;
	add.s64 	%rd35, %rd19, %rd34;
	shl.b64 	%rd9, %rd35, 2;
	mad.lo.s32 	%r19, %r3, 11, %r2;
	cvt.u64.u32 	%rd36, %r19;
	add.s64 	%rd37, %rd19, %rd36;
	shl.b64 	%rd10, %rd37, 2;
	mad.lo.s32 	%r20, %r3, 12, %r2;
	cvt.u64.u32 	%rd38, %r20;
	add.s64 	%rd39, %rd19, %rd38;
	shl.b64 	%rd11, %rd39, 2;
	mad.lo.s32 	%r21, %r3, 13, %r2;
	cvt.u64.u32 	%rd40, %r21;
	add.s64 	%rd41, %rd19, %rd40;
	shl.b64 	%rd12, %rd41, 2;
	mad.lo.s32 	%r22, %r3, 14, %r2;
	cvt.u64.u32 	%rd42, %r22;
	add.s64 	%rd43, %rd19, %rd42;
	shl.b64 	%rd13, %rd43, 2;
	mad.lo.s32 	%r23, %r3, 15, %r2;
	cvt.u64.u32 	%rd44, %r23;
	add.s64 	%rd45, %rd19, %rd44;
	shl.b64 	%rd14, %rd45, 2;
	mov.f32 	%f58, 0f00000000;
	mov.b32 	%r56, 0;
	or.b32  	%r25, %r2, %r8;
	add.s32 	%r26, %r2, %r3;
$L__BB0_1:
	cvt.u64.u32 	%rd46, %r8;
	mul.wide.u32 	%rd47, %r25, 4;
	add.s64 	%rd48, %rd75, %rd47;
	ld.global.f32 	%f8, [%rd48];
	add.f32 	%f9, %f58, %f8;
	cvt.u64.u32 	%rd49, %r26;
	add.s64 	%rd50, %rd46, %rd49;
	shl.b64 	%rd51, %rd50, 2;
	add.s64 	%rd52, %rd75, %rd51;
	ld.global.f32 	%f10, [%rd52];
	add.f32 	%f11, %f9, %f10;
	add.s64 	%rd53, %rd75, %rd2;
	ld.global.f32 	%f12, [%rd53];
	add.f32 	%f13, %f11, %f12;
	add.s64 	%rd54, %rd75, %rd3;
	ld.global.f32 	%f14, [%rd54];
	add.f32 	%f15, %f13, %f14;
	shl.b32 	%r27, %r3, 2;
	add.s32 	%r28, %r2, %r27;
	cvt.u64.u32 	%rd55, %r28;
	add.s64 	%rd56, %rd46, %rd55;
	shl.b64 	%rd57, %rd56, 2;
	add.s64 	%rd58, %rd75, %rd57;
	ld.global.f32 	%f16, [%rd58];
	add.f32 	%f17, %f15, %f16;
	add.s64 	%rd59, %rd75, %rd4;
	ld.global.f32 	%f18, [%rd59];
	add.f32 	%f19, %f17, %f18;
	add.s64 	%rd60, %rd75, %rd5;
	ld.global.f32 	%f20, [%rd60];
	add.f32 	%f21, %f19, %f20;
	add.s64 	%rd61, %rd75, %rd6;
	ld.global.f32 	%f22, [%rd61];
	add.f32 	%f23, %f21, %f22;
	add.s64 	%rd62, %rd75, %rd7;
	ld.global.f32 	%f24, [%rd62];
	add.f32 	%f25, %f23, %f24;
	add.s64 	%rd63, %rd75, %rd8;
	ld.global.f32 	%f26, [%rd63];
	add.f32 	%f27, %f25, %f26;
	add.s64 	%rd64, %rd75, %rd9;
	ld.global.f32 	%f28, [%rd64];
	add.f32 	%f29, %f27, %f28;
	add.s64 	%rd65, %rd75, %rd10;
	ld.global.f32 	%f30, [%rd65];
	add.f32 	%f31, %f29, %f30;
	add.s64 	%rd66, %rd75, %rd11;
	ld.global.f32 	%f32, [%rd66];
	add.f32 	%f33, %f31, %f32;
	add.s64 	%rd67, %rd75, %rd12;
	ld.global.f32 	%f34, [%rd67];
	add.f32 	%f35, %f33, %f34;
	add.s64 	%rd68, %rd75, %rd13;
	ld.global.f32 	%f36, [%rd68];
	add.f32 	%f37, %f35, %f36;
	add.s64 	%rd69, %rd75, %rd14;
	ld.global.f32 	%f38, [%rd69];
	add.f32 	%f58, %f37, %f38;
	add.s32 	%r56, %r56, 16;
	mul.wide.u32 	%rd70, %r3, 64;
	add.s64 	%rd75, %rd75, %rd70;
	setp.ne.s32 	%p1, %r56, 128;
	@%p1 bra 	$L__BB0_1;
	mov.b32 	%r29, %f58;
	shfl.sync.down.b32	%r30|%p2, %r29, 16, 31, -1;
	mov.b32 	%f39, %r30;
	add.f32 	%f40, %f58, %f39;
	mov.b32 	%r31, %f40;
	shfl.sync.down.b32	%r32|%p3, %r31, 8, 31, -1;
	mov.b32 	%f41, %r32;
	add.f32 	%f42, %f40, %f41;
	mov.b32 	%r33, %f42;
	shfl.sync.down.b32	%r34|%p4, %r33, 4, 31, -1;
	mov.b32 	%f43, %r34;
	add.f32 	%f44, %f42, %f43;
	mov.b32 	%r35, %f44;
	shfl.sync.down.b32	%r36|%p5, %r35, 2, 31, -1;
	mov.b32 	%f45, %r36;
	add.f32 	%f46, %f44, %f45;
	mov.b32 	%r37, %f46;
	shfl.sync.down.b32	%r38|%p6, %r37, 1, 31, -1;
	mov.b32 	%f47, %r38;
	add.f32 	%f3, %f46, %f47;
	and.b32  	%r6, %r2, 31;
	setp.ne.s32 	%p7, %r6, 0;
	@%p7 bra 	$L__BB0_4;
	shr.u32 	%r39, %r2, 3;
	mov.u32 	%r40, _ZZ7reduce8ILj256ELj32768ELj128EEvPfS0_E12warpLevelSum;
	add.s32 	%r41, %r40, %r39;
	st.shared.f32 	[%r41], %f3;
$L__BB0_4:
	bar.sync 	0;
	setp.gt.u32 	%p8, %r2, 31;
	@%p8 bra 	$L__BB0_9;
	shr.u32 	%r42, %r3, 5;
	setp.ge.u32 	%p9, %r6, %r42;
	mov.f32 	%f59, 0f00000000;
	@%p9 bra 	$L__BB0_7;
	shl.b32 	%r43, %r6, 2;
	mov.u32 	%r44, _ZZ7reduce8ILj256ELj32768ELj128EEvPfS0_E12warpLevelSum;
	add.s32 	%r45, %r44, %r43;
	ld.shared.f32 	%f59, [%r45];
$L__BB0_7:
	mov.b32 	%r46, %f59;
	shfl.sync.down.b32	%r47|%p10, %r46, 16, 31, -1;
	mov.b32 	%f49, %r47;
	add.f32 	%f50, %f59, %f49;
	mov.b32 	%r48, %f50;
	shfl.sync.down.b32	%r49|%p11, %r48, 8, 31, -1;
	mov.b32 	%f51, %r49;
	add.f32 	%f52, %f50, %f51;
	mov.b32 	%r50, %f52;
	shfl.sync.down.b32	%r51|%p12, %r50, 4, 31, -1;
	mov.b32 	%f53, %r51;
	add.f32 	%f54, %f52, %f53;
	mov.b32 	%r52, %f54;
	shfl.sync.down.b32	%r53|%p13, %r52, 2, 31, -1;
	mov.b32 	%f55, %r53;
	add.f32 	%f56, %f54, %f55;
	mov.b32 	%r54, %f56;
	shfl.sync.down.b32	%r55|%p14, %r54, 1, 31, -1;
	mov.b32 	%f57, %r55;
	add.f32 	%f6, %f56, %f57;
	setp.ne.s32 	%p15, %r2, 0;
	@%p15 bra 	$L__BB0_9;
	ld.param.u64 	%rd74, [_Z7reduce8ILj256ELj32768ELj128EEvPfS0__param_1];
	cvta.to.global.u64 	%rd71, %rd74;
	mul.wide.u32 	%rd72, %r1, 4;
	add.s64 	%rd73, %rd71, %rd72;
	st.global.f32 	[%rd73], %f6;
$L__BB0_9:
	ret;

}


// ===== COMPILED SASS (sm_100) =====

	.target	sm_100

	.elftype	@"ET_EXEC"


//--------------------- .note.nv.tkinfo           --------------------------
	.section	.note.nv.tkinfo,"",@"SHT_NOTE"
	.sectionflags	@"SHF_NOTE_NV_TKINFO"
	.tkinfo
        /*0018*/ 	.word	0x00000002
        /*0030*/ 	.string	""
        /*0030*/ 	.string	"ptxas"
        /*0030*/ 	.string	"Cuda compilation tools, release 13.0, V13.0.88"
        /*0030*/ 	.string	"Build cuda_13.0.r13.0/compiler.36424714_0"
        /*0030*/ 	.string	"-arch sm_100 -m 64 "



//--------------------- .note.nv.cuinfo           --------------------------
	.section	.note.nv.cuinfo,"",@"SHT_NOTE"
	.sectionflags	@"SHF_NOTE_NV_CUINFO"
        /*0018*/ 	.short	0x0002
        /*001a*/ 	.short	0x0064
        /*001c*/ 	.short	0x0082
	.zero		2


//--------------------- .nv.info                  --------------------------
	.section	.nv.info,"",@"SHT_CUDA_INFO"
	.align	4


	//----- nvinfo : EIATTR_REGCOUNT
	.align		4
        /*0000*/ 	.byte	0x04, 0x2f
        /*0002*/ 	.short	(.L_1 - .L_0)
	.align		4
.L_0:
        /*0004*/ 	.word	index@(_Z7reduce8ILj256ELj32768ELj128EEvPfS0_)
        /*0008*/ 	.word	0x00000030


	//----- nvinfo : EIATTR_FRAME_SIZE
	.align		4
.L_1:
        /*000c*/ 	.byte	0x04, 0x11
        /*000e*/ 	.short	(.L_3 - .L_2)
	.align		4
.L_2:
        /*0010*/ 	.word	index@(_Z7reduce8ILj256ELj32768ELj128EEvPfS0_)
        /*0014*/ 	.word	0x00000000


	//----- nvinfo : EIATTR_MIN_STACK_SIZE
	.align		4
.L_3:
        /*0018*/ 	.byte	0x04, 0x12
        /*001a*/ 	.short	(.L_5 - .L_4)
	.align		4
.L_4:
        /*001c*/ 	.word	index@(_Z7reduce8ILj256ELj32768ELj128EEvPfS0_)
        /*0020*/ 	.word	0x00000000
.L_5:


//--------------------- .nv.compat                --------------------------
	.section	.nv.compat,"",@"SHT_CUDA_COMPAT_INFO"
	.align	4
        /*0000*/ 	.byte	0x02, 0x09, 0x00, 0x00, 0x02, 0x02, 0x01, 0x00, 0x02, 0x05, 0x05, 0x00, 0x03, 0x07, 0x01, 0x01
        /*0010*/ 	.byte	0x02, 0x03, 0x00, 0x00, 0x02, 0x06, 0x01, 0x00, 0x04, 0x0b, 0x08, 0x00, 0x09, 0x00, 0x00, 0x00
        /*0020*/ 	.byte	0x00, 0x00, 0x00, 0x00


//--------------------- .nv.info._Z7reduce8ILj256ELj32768ELj128EEvPfS0_ --------------------------
	.section	.nv.info._Z7reduce8ILj256ELj32768ELj128EEvPfS0_,"",@"SHT_CUDA_INFO"
	.sectionflags	@""
	.align	4


	//----- nvinfo : EIATTR_CUDA_API_VERSION
	.align		4
        /*0000*/ 	.byte	0x04, 0x37
        /*0002*/ 	.short	(.L_7 - .L_6)
.L_6:
        /*0004*/ 	.word	0x00000082


	//----- nvinfo : EIATTR_KPARAM_INFO
	.align		4
.L_7:
        /*0008*/ 	.byte	0x04, 0x17
        /*000a*/ 	.short	(.L_9 - .L_8)
.L_8:
        /*000c*/ 	.word	0x00000000
        /*0010*/ 	.short	0x0001
        /*0012*/ 	.short	0x0008
        /*0014*/ 	.byte	0x00, 0xf5, 0x21, 0x00


	//----- nvinfo : EIATTR_KPARAM_INFO
	.align		4
.L_9:
        /*0018*/ 	.byte	0x04, 0x17
        /*001a*/ 	.short	(.L_11 - .L_10)
.L_10:
        /*001c*/ 	.word	0x00000000
        /*0020*/ 	.short	0x0000
        /*0022*/ 	.short	0x0000
        /*0024*/ 	.byte	0x00, 0xf5, 0x21, 0x00


	//----- nvinfo : EIATTR_SPARSE_MMA_MASK
	.align		4
.L_11:
        /*0028*/ 	.byte	0x03, 0x50
        /*002a*/ 	.short	0x0000


	//----- nvinfo : EIATTR_MAXREG_COUNT
	.align		4
        /*002c*/ 	.byte	0x03, 0x1b
        /*002e*/ 	.short	0x00ff


	//----- nvinfo : EIATTR_NUM_BARRIERS
	.align		4
        /*0030*/ 	.byte	0x02, 0x4c
        /*0032*/ 	.byte	0x01
	.zero		1


	//----- nvinfo : EIATTR_MERCURY_ISA_VERSION
	.align		4
        /*0034*/ 	.byte	0x03, 0x5f
        /*0036*/ 	.short	0x0101


	//----- nvinfo : EIATTR_COOP_GROUP_MASK_REGIDS
	.align		4
        /*0038*/ 	.byte	0x04, 0x29
        /*003a*/ 	.short	(.L_13 - .L_12)


	//   ....[0]....
.L_12:
        /*003c*/ 	.word	0xffffffff


	//   ....[1]....
        /*0040*/ 	.word	0xffffffff


	//   ....[2]....
        /*0044*/ 	.word	0xffffffff


	//   ....[3]....
        /*0048*/ 	.word	0xffffffff


	//   ....[4]....
        /*004c*/ 	.word	0xffffffff


	//   ....[5]....
        /*0050*/ 	.word	0xffffffff


	//   ....[6]....
        /*0054*/ 	.word	0xffffffff


	//   ....[7]....
        /*0058*/ 	.word	0xffffffff


	//   ....[8]....
        /*005c*/ 	.word	0xffffffff


	//   ....[9]....
        /*0060*/ 	.word	0xffffffff


	//----- nvinfo : EIATTR_COOP_GROUP_INSTR_OFFSETS
	.align		4
.L_13:
        /*0064*/ 	.byte	0x04, 0x28
        /*0066*/ 	.short	(.L_15 - .L_14)


	//   ....[0]....
.L_14:
        /*0068*/ 	.word	0x00001580


	//   ....[1]....
        /*006c*/ 	.word	0x000015e0


	//   ....[2]....
        /*0070*/ 	.word	0x00001620


	//   ....[3]....
        /*0074*/ 	.word	0x00001640


	//   ....[4]....
        /*0078*/ 	.word	0x00001660


	//   ....[5]....
        /*007c*/ 	.word	0x00001740


	//   ....[6]....
        /*0080*/ 	.word	0x00001760


	//   ....[7]....
        /*0084*/ 	.word	0x00001780


	//   ....[8]....
        /*0088*/ 	.word	0x000017a0


	//   ....[9]....
        /*008c*/ 	.word	0x000017c0


	//----- nvinfo : EIATTR_VRC_CTA_INIT_COUNT
	.align		4
.L_15:
        /*0090*/ 	.byte	0x02, 0x4a
	.zero		1
	.zero		1


	//----- nvinfo : EIATTR_EXIT_INSTR_OFFSETS
	.align		4
        /*0094*/ 	.byte	0x04, 0x1c
        /*0096*/ 	.short	(.L_17 - .L_16)


	//   ....[0]....
.L_16:
        /*0098*/ 	.word	0x000016a0


	//   ....[1]....
        /*009c*/ 	.word	0x000017d0


	//   ....[2]....
        /*00a0*/ 	.word	0x00001840


	//----- nvinfo : EIATTR_CBANK_PARAM_SIZE
	.align		4
.L_17:
        /*00a4*/ 	.byte	0x03, 0x19
        /*00a6*/ 	.short	0x0010


	//----- nvinfo : EIATTR_PARAM_CBANK
	.align		4
        /*00a8*/ 	.byte	0x04, 0x0a
        /*00aa*/ 	.short	(.L_19 - .L_18)
	.align		4
.L_18:
        /*00ac*/ 	.word	index@(.nv.constant0._Z7reduce8ILj256ELj32768ELj128EEvPfS0_)
        /*00b0*/ 	.short	0x0380
        /*00b2*/ 	.short	0x0010


	//----- nvinfo : EIATTR_SW_WAR
	.align		4
.L_19:
        /*00b4*/ 	.byte	0x04, 0x36
        /*00b6*/ 	.short	(.L_21 - .L_20)
.L_20:
        /*00b8*/ 	.word	0x00000008
.L_21:


//--------------------- .nv.callgraph             --------------------------
	.section	.nv.callgraph,"",@"SHT_CUDA_CALLGRAPH"
	.align	4
	.sectionentsize	8
	.align		4
        /*0000*/ 	.word	0x00000000
	.align		4
        /*0004*/ 	.word	0xffffffff
	.align		4
        /*0008*/ 	.word	0x00000000
	.align		4
        /*000c*/ 	.word	0xfffffffe
	.align		4
        /*0010*/ 	.word	0x00000000
	.align		4
        /*0014*/ 	.word	0xfffffffd
	.align		4
        /*0018*/ 	.word	0x00000000
	.align		4
        /*001c*/ 	.word	0xfffffffc


//--------------------- .text._Z7reduce8ILj256ELj32768ELj128EEvPfS0_ --------------------------
	.section	.text._Z7reduce8ILj256ELj32768ELj128EEvPfS0_,"ax",@progbits
	.align	128
        .global         _Z7reduce8ILj256ELj32768ELj128EEvPfS0_
        .type           _Z7reduce8ILj256ELj32768ELj128EEvPfS0_,@function
        .size           _Z7reduce8ILj256ELj32768ELj128EEvPfS0_,(.L_x_2 - _Z7reduce8ILj256ELj32768ELj128EEvPfS0_)
        .other          _Z7reduce8ILj256ELj32768ELj128EEvPfS0_,@"STO_CUDA_ENTRY STV_DEFAULT"
_Z7reduce8ILj256ELj32768ELj128EEvPfS0_:
.text._Z7reduce8ILj256ELj32768ELj128EEvPfS0_:
[----:B------:R-:W-:Y:S01]  /*0000*/  LDC R1, c[0x0][0x37c] ;  /* 0x0000df00ff017b82 */ /* 0x000fe20000000800 */
[----:B------:R-:W0:Y:S07]  /*0010*/  S2R R0, SR_TID.X ;  /* 0x0000000000007919 */ /* 0x000e2e0000002100 */
[----:B------:R-:W1:Y:S01]  /*0020*/  S2UR UR8, SR_CTAID.X ;  /* 0x00000000000879c3 */ /* 0x000e620000002500 */
[----:B------:R-:W-:Y:S01]  /*0030*/  IMAD.MOV.U32 R26, RZ, RZ, RZ ;  /* 0x000000ffff1a7224 */ /* 0x000fe200078e00ff */
[----:B------:R-:W2:Y:S06]  /*0040*/  LDCU.64 UR6, c[0x0][0x358] ;  /* 0x00006b00ff0677ac */ /* 0x000eac0008000a00 */
[----:B------:R-:W0:Y:S08]  /*0050*/  LDC R3, c[0x0][0x360] ;  /* 0x0000d800ff037b82 */ /* 0x000e300000000800 */
[----:B------:R-:W3:Y:S01]  /*0060*/  LDC.64 R22, c[0x0][0x380] ;  /* 0x0000e000ff167b82 */ /* 0x000ee20000000a00 */
[----:B-1----:R-:W-:Y:S01]  /*0070*/  USHF.L.U32 UR4, UR8, 0xf, URZ ;  /* 0x0000000f08047899 */ /* 0x002fe200080006ff */
[C-C-:B0-----:R-:W-:Y:S01]  /*0080*/  IMAD R2, R3.reuse, 0x2, R0.reuse ;  /* 0x0000000203027824 */ /* 0x141fe200078e0200 */
[C---:B------:R-:W-:Y:S01]  /*0090*/  LEA R17, R3.reuse, R0, 0x3 ;  /* 0x0000000003117211 */ /* 0x040fe200078e18ff */
[----:B------:R-:W-:-:S02]  /*00a0*/  IMAD R21, R3, 0xa, R0 ;  /* 0x0000000a03157824 */ /* 0x000fc400078e0200 */
[C-C-:B------:R-:W-:Y:S01]  /*00b0*/  IMAD R4, R3.reuse, 0x3, R0.reuse ;  /* 0x0000000303047824 */ /* 0x140fe200078e0200 */
[----:B------:R-:W-:Y:S01]  /*00c0*/  IADD3 R7, P3, PT, R2, UR4, RZ ;  /* 0x0000000402077c10 */ /* 0x000fe2000ff7e0ff */
[--C-:B------:R-:W-:Y:S01]  /*00d0*/  IMAD R11, R3, 0x5, R0.reuse ;  /* 0x00000005030b7824 */ /* 0x100fe200078e0200 */
[----:B------:R-:W-:Y:S01]  /*00e0*/  IADD3 R17, P1, PT, R17, UR4, RZ ;  /* 0x0000000411117c10 */ /* 0x000fe2000ff3e0ff */
[C-C-:B------:R-:W-:Y:S01]  /*00f0*/  IMAD R15, R3.reuse, 0x7, R0.reuse ;  /* 0x00000007030f7824 */ /* 0x140fe200078e0200 */
[----:B------:R-:W-:Y:S01]  /*0100*/  IADD3.X R6, PT, PT, RZ, RZ, RZ, P3, !PT ;  /* 0x000000ffff067210 */ /* 0x000fe20001ffe4ff */
[--C-:B------:R-:W-:Y:S01]  /*0110*/  IMAD R13, R3, 0x6, R0.reuse ;  /* 0x00000006030d7824 */ /* 0x100fe200078e0200 */
[----:B------:R-:W-:Y:S01]  /*0120*/  IADD3 R21, P3, PT, R21, UR4, RZ ;  /* 0x0000000415157c10 */ /* 0x000fe2000ff7e0ff */
[C-C-:B------:R-:W-:Y:S01]  /*0130*/  IMAD R19, R3.reuse, 0x9, R0.reuse ;  /* 0x0000000903137824 */ /* 0x140fe200078e0200 */
[----:B------:R-:W-:Y:S01]  /*0140*/  IADD3 R4, P4, PT, R4, UR4, RZ ;  /* 0x0000000404047c10 */ /* 0x000fe2000ff9e0ff */
[--C-:B------:R-:W-:Y:S01]  /*0150*/  IMAD R5, R3, 0x4, R0.reuse ;  /* 0x0000000403057824 */ /* 0x100fe200078e0200 */
[----:B------:R-:W-:Y:S01]  /*0160*/  IADD3 R11, P5, PT, R11, UR4, RZ ;  /* 0x000000040b0b7c10 */ /* 0x000fe2000ffbe0ff */
[--C-:B------:R-:W-:Y:S01]  /*0170*/  IMAD R29, R3, 0xb, R0.reuse ;  /* 0x0000000b031d7824 */ /* 0x100fe200078e0200 */
[----:B------:R-:W-:Y:S01]  /*0180*/  IADD3 R15, P0, PT, R15, UR4, RZ ;  /* 0x000000040f0f7c10 */ /* 0x000fe2000ff1e0ff */
[--C-:B------:R-:W-:Y:S01]  /*0190*/  IMAD R31, R3, 0xc, R0.reuse ;  /* 0x0000000c031f7824 */ /* 0x100fe200078e0200 */
[----:B------:R-:W-:Y:S01]  /*01a0*/  IADD3 R13, P6, PT, R13, UR4, RZ ;  /* 0x000000040d0d7c10 */ /* 0x000fe2000ffde0ff */
[--C-:B------:R-:W-:Y:S01]  /*01b0*/  IMAD R33, R3, 0xd, R0.reuse ;  /* 0x0000000d03217824 */ /* 0x100fe200078e0200 */
[----:B------:R-:W-:Y:S01]  /*01c0*/  IADD3 R19, P2, PT, R19, UR4, RZ ;  /* 0x0000000413137c10 */ /* 0x000fe2000ff5e0ff */
[C-C-:B------:R-:W-:Y:S01]  /*01d0*/  IMAD R35, R3.reuse, 0xe, R0.reuse ;  /* 0x0000000e03237824 */ /* 0x140fe200078e0200 */
[----:B------:R-:W-:Y:S01]  /*01e0*/  IADD3.X R12, PT, PT, RZ, RZ, RZ, P6, !PT ;  /* 0x000000ffff0c7210 */ /* 0x000fe200037fe4ff */
[----:B------:R-:W-:Y:S01]  /*01f0*/  IMAD R37, R3, 0xf, R0 ;  /* 0x0000000f03257824 */ /* 0x000fe200078e0200 */
[----:B------:R-:W-:Y:S01]  /*0200*/  IADD3.X R18, PT, PT, RZ, RZ, RZ, P2, !PT ;  /* 0x000000ffff127210 */ /* 0x000fe200017fe4ff */
[----:B------:R-:W-:Y:S01]  /*0210*/  IMAD.IADD R39, R0, 0x1, R3 ;  /* 0x0000000100277824 */ /* 0x000fe200078e0203 */
[----:B------:R-:W-:Y:S01]  /*0220*/  IADD3 R33, P6, PT, R33, UR4, RZ ;  /* 0x0000000421217c10 */ /* 0x000fe2000ffde0ff */
[----:B------:R-:W-:Y:S01]  /*0230*/  IMAD.X R20, RZ, RZ, RZ, P3 ;  /* 0x000000ffff147224 */ /* 0x000fe200018e06ff */
        /* <DEDUP_REMOVED lines=10> */
[----:B------:R-:W-:-:S02]  /*02e0*/  IADD3 R39, P2, PT, R39, UR4, RZ ;  /* 0x0000000427277c10 */ /* 0x000fc4000ff5e0ff */
[----:B------:R-:W-:Y:S02]  /*02f0*/  IADD3.X R28, PT, PT, RZ, RZ, RZ, P4, !PT ;  /* 0x000000ffff1c7210 */ /* 0x000fe400027fe4ff */
[----:B------:R-:W-:Y:S02]  /*0300*/  IADD3.X R30, PT, PT, RZ, RZ, RZ, P5, !PT ;  /* 0x000000ffff1e7210 */ /* 0x000fe40002ffe4ff */
[----:B------:R-:W-:Y:S02]  /*0310*/  IADD3.X R32, PT, PT, RZ, RZ, RZ, P6, !PT ;  /* 0x000000ffff207210 */ /* 0x000fe400037fe4ff */
[----:B------:R-:W-:Y:S02]  /*0320*/  IADD3.X R34, PT, PT, RZ, RZ, RZ, P0, !PT ;  /* 0x000000ffff227210 */ /* 0x000fe400007fe4ff */
[----:B------:R-:W-:Y:S02]  /*0330*/  IADD3.X R36, PT, PT, RZ, RZ, RZ, P1, !PT ;  /* 0x000000ffff247210 */ /* 0x000fe40000ffe4ff */
[----:B------:R-:W-:-:S02]  /*0340*/  IADD3.X R38, PT, PT, RZ, RZ, RZ, P2, !PT ;  /* 0x000000ffff267210 */ /* 0x000fc400017fe4ff */
[C---:B------:R-:W-:Y:S01]  /*0350*/  SHF.L.U64.HI R6, R7.reuse, 0x2, R6 ;  /* 0x0000000207067819 */ /* 0x040fe20000010206 */
[----:B------:R-:W-:Y:S01]  /*0360*/  IMAD.SHL.U32 R7, R7, 0x4, RZ ;  /* 0x0000000407077824 */ /* 0x000fe200078e00ff */
[----:B------:R-:W-:Y:S02]  /*0370*/  SHF.L.U64.HI R8, R4, 0x2, R9 ;  /* 0x0000000204087819 */ /* 0x000fe40000010209 */
[C---:B------:R-:W-:Y:S01]  /*0380*/  SHF.L.U64.HI R10, R11.reuse, 0x2, R10 ;  /* 0x000000020b0a7819 */ /* 0x040fe2000001020a */
[----:B------:R-:W-:Y:S01]  /*0390*/  IMAD.SHL.U32 R11, R11, 0x4, RZ ;  /* 0x000000040b0b7824 */ /* 0x000fe200078e00ff */
[----:B------:R-:W-:Y:S02]  /*03a0*/  SHF.L.U64.HI R12, R13, 0x2, R12 ;  /* 0x000000020d0c7819 */ /* 0x000fe4000001020c */
[C---:B------:R-:W-:Y:S01]  /*03b0*/  SHF.L.U64.HI R14, R15.reuse, 0x2, R14 ;  /* 0x000000020f0e7819 */ /* 0x040fe2000001020e */
[----:B------:R-:W-:Y:S01]  /*03c0*/  IMAD.SHL.U32 R15, R15, 0x4, RZ ;  /* 0x000000040f0f7824 */ /* 0x000fe200078e00ff */
[----:B------:R-:W-:-:S02]  /*03d0*/  SHF.L.U64.HI R16, R17, 0x2, R16 ;  /* 0x0000000211107819 */ /* 0x000fc40000010210 */
[C---:B------:R-:W-:Y:S01]  /*03e0*/  SHF.L.U64.HI R18, R19.reuse, 0x2, R18 ;  /* 0x0000000213127819 */ /* 0x040fe20000010212 */
[----:B------:R-:W-:Y:S01]  /*03f0*/  IMAD.SHL.U32 R19, R19, 0x4, RZ ;  /* 0x0000000413137824 */ /* 0x000fe200078e00ff */
        /* <DEDUP_REMOVED lines=10> */
[----:B------:R-:W-:-:S02]  /*04a0*/  SHF.L.U64.HI R36, R37, 0x2, R36 ;  /* 0x0000000225247819 */ /* 0x000fc40000010224 */
[C---:B------:R-:W-:Y:S01]  /*04b0*/  SHF.L.U64.HI R38, R39.reuse, 0x2, R38 ;  /* 0x0000000227267819 */ /* 0x040fe20000010226 */
[----:B------:R-:W-:Y:S01]  /*04c0*/  IMAD.SHL.U32 R39, R39, 0x4, RZ ;  /* 0x0000000427277824 */ /* 0x000fe200078e00ff */
[----:B------:R-:W-:Y:S02]  /*04d0*/  SHF.L.U64.HI R40, R2, 0x2, R25 ;  /* 0x0000000202287819 */ /* 0x000fe40000010219 */
[----:B------:R-:W-:Y:S02]  /*04e0*/  SHF.L.U32 R9, R4, 0x2, RZ ;  /* 0x0000000204097819 */ /* 0x000fe400000006ff */
[----:B------:R-:W-:Y:S02]  /*04f0*/  SHF.L.U32 R13, R13, 0x2, RZ ;  /* 0x000000020d0d7819 */ /* 0x000fe400000006ff */
[----:B------:R-:W-:Y:S02]  /*0500*/  SHF.L.U32 R17, R17, 0x2, RZ ;  /* 0x0000000211117819 */ /* 0x000fe400000006ff */
[----:B------:R-:W-:-:S02]  /*0510*/  SHF.L.U32 R37, R37, 0x2, RZ ;  /* 0x0000000225257819 */ /* 0x000fc400000006ff */
[----:B------:R-:W-:Y:S02]  /*0520*/  SHF.L.U32 R2, R2, 0x2, RZ ;  /* 0x0000000202027819 */ /* 0x000fe400000006ff */
[----:B------:R-:W-:Y:S01]  /*0530*/  LOP3.LUT R5, R0, UR4, RZ, 0xfc, !PT ;  /* 0x0000000400057c12 */ /* 0x000fe2000f8efcff */
[----:B--23--:R-:W-:-:S06]  /*0540*/  UMOV UR4, URZ ;  /* 0x000000ff00047c82 */ /* 0x00cfcc0008000000 */
.L_x_0:
[----:B------:R-:W-:Y:S01]  /*0550*/  IMAD.WIDE.U32 R44, R5, 0x4, R22 ;  /* 0x00000004052c7825 */ /* 0x000fe200078e0016 */
[----:B------:R-:W-:-:S05]  /*0560*/  IADD3 R42, P0, PT, R22, R37, RZ ;  /* 0x00000025162a7210 */ /* 0x000fca0007f1e0ff */
[----:B------:R-:W2:Y:S01]  /*0570*/  LDG.E R45, desc[UR6][R44.64] ;  /* 0x000000062c2d7981 */ /* 0x000ea2000c1e1900 */
[----:B------:R-:W-:Y:S01]  /*0580*/  IMAD.X R43, R23, 0x1, R36, P0 ;  /* 0x00000001172b7824 */ /* 0x000fe200000e0624 */
[----:B------:R-:W-:-:S04]  /*0590*/  IADD3 R24, P0, PT, R22, R39, RZ ;  /* 0x0000002716187210 */ /* 0x000fc80007f1e0ff */
[----:B------:R-:W-:Y:S01]  /*05a0*/  IADD3.X R25, PT, PT, R23, R38, RZ, P0, !PT ;  /* 0x0000002617197210 */ /* 0x000fe200007fe4ff */
[----:B------:R0:W3:Y:S04]  /*05b0*/  LDG.E R4, desc[UR6][R42.64] ;  /* 0x000000062a047981 */ /* 0x0000e8000c1e1900 */
[----:B------:R-:W4:Y:S01]  /*05c0*/  LDG.E R24, desc[UR6][R24.64] ;  /* 0x0000000618187981 */ /* 0x000f22000c1e1900 */
[----:B--2---:R-:W-:Y:S01]  /*05d0*/  FADD R41, R45, R26 ;  /* 0x0000001a2d297221 */ /* 0x004fe20000000000 */
[----:B------:R-:W-:-:S05]  /*05e0*/  IADD3 R26, P0, PT, R22, R7, RZ ;  /* 0x00000007161a7210 */ /* 0x000fca0007f1e0ff */
[----:B------:R-:W-:-:S05]  /*05f0*/  IMAD.X R27, R23, 0x1, R6, P0 ;  /* 0x00000001171b7824 */ /* 0x000fca00000e0606 */
[----:B------:R-:W2:Y:S01]  /*0600*/  LDG.E R26, desc[UR6][R26.64] ;  /* 0x000000061a1a7981 */ /* 0x000ea2000c1e1900 */
[----:B------:R-:W-:-:S04]  /*0610*/  IADD3 R44, P0, PT, R22, R9, RZ ;  /* 0x00000009162c7210 */ /* 0x000fc80007f1e0ff */
[----:B------:R-:W-:-:S05]  /*0620*/  IADD3.X R45, PT, PT, R23, R8, RZ, P0, !PT ;  /* 0x00000008172d7210 */ /* 0x000fca00007fe4ff */
[----:B------:R-:W5:Y:S01]  /*0630*/  LDG.E R44, desc[UR6][R44.64] ;  /* 0x000000062c2c7981 */ /* 0x000f62000c1e1900 */
[----:B0-----:R-:W-:Y:S01]  /*0640*/  IADD3 R42, P0, PT, R22, R2, RZ ;  /* 0x00000002162a7210 */ /* 0x001fe20007f1e0ff */
[----:B----4-:R-:W-:-:S04]  /*0650*/  FADD R41, R41, R24 ;  /* 0x0000001829297221 */ /* 0x010fc80000000000 */
[----:B------:R-:W-:Y:S01]  /*0660*/  IMAD.X R43, R23, 0x1, R40, P0 ;  /* 0x00000001172b7824 */ /* 0x000fe200000e0628 */
[----:B------:R-:W-:-:S04]  /*0670*/  IADD3 R24, P0, PT, R22, R11, RZ ;  /* 0x0000000b16187210 */ /* 0x000fc80007f1e0ff */
[----:B------:R-:W4:Y:S01]  /*0680*/  LDG.E R42, desc[UR6][R42.64] ;  /* 0x000000062a2a7981 */ /* 0x000f22000c1e1900 */
[----:B------:R-:W-:-:S05]  /*0690*/  IADD3.X R25, PT, PT, R23, R10, RZ, P0, !PT ;  /* 0x0000000a17197210 */ /* 0x000fca00007fe4ff */
[----:B------:R-:W3:Y:S01]  /*06a0*/  LDG.E R24, desc[UR6][R24.64] ;  /* 0x0000000618187981 */ /* 0x000ee2000c1e1900 */
[----:B--2---:R-:W-:Y:S01]  /*06b0*/  FADD R41, R41, R26 ;  /* 0x0000001a29297221 */ /* 0x004fe20000000000 */
[----:B------:R-:W-:-:S05]  /*06c0*/  IADD3 R26, P0, PT, R22, R13, RZ ;  /* 0x0000000d161a7210 */ /* 0x000fca0007f1e0ff */
[----:B------:R-:W-:-:S05]  /*06d0*/  IMAD.X R27, R23, 0x1, R12, P0 ;  /* 0x00000001171b7824 */ /* 0x000fca00000e060c */
[----:B------:R-:W2:Y:S01]  /*06e0*/  LDG.E R26, desc[UR6][R26.64] ;  /* 0x000000061a1a7981 */ /* 0x000ea2000c1e1900 */
[----:B-----5:R-:W-:Y:S01]  /*06f0*/  FADD R41, R41, R44 ;  /* 0x0000002c29297221 */ /* 0x020fe20000000000 */
[----:B------:R-:W-:-:S04]  /*0700*/  IADD3 R44, P0, PT, R22, R15, RZ ;  /* 0x0000000f162c7210 */ /* 0x000fc80007f1e0ff */
[----:B------:R-:W-:-:S05]  /*0710*/  IADD3.X R45, PT, PT, R23, R14, RZ, P0, !PT ;  /* 0x0000000e172d7210 */ /* 0x000fca00007fe4ff */
[----:B------:R-:W5:Y:S01]  /*0720*/  LDG.E R44, desc[UR6][R44.64] ;  /* 0x000000062c2c7981 */ /* 0x000f62000c1e1900 */
[----:B----4-:R-:W-:Y:S01]  /*0730*/  FADD R41, R41, R42 ;  /* 0x0000002a29297221 */ /* 0x010fe20000000000 */
[----:B------:R-:W-:-:S03]  /*0740*/  IADD3 R42, P0, PT, R22, R17, RZ ;  /* 0x00000011162a7210 */ /* 0x000fc60007f1e0ff */
[----:B---3--:R-:W-:Y:S02]  /*0750*/  FADD R41, R41, R24 ;  /* 0x0000001829297221 */ /* 0x008fe40000000000 */
[----:B------:R-:W-:Y:S01]  /*0760*/  IMAD.X R43, R23, 0x1, R16, P0 ;  /* 0x00000001172b7824 */ /* 0x000fe200000e0610 */
[----:B------:R-:W-:-:S04]  /*0770*/  IADD3 R24, P0, PT, R22, R19, RZ ;  /* 0x0000001316187210 */ /* 0x000fc80007f1e0ff */
[----:B------:R-:W-:Y:S01]  /*0780*/  IADD3.X R25, PT, PT, R23, R18, RZ, P0, !PT ;  /* 0x0000001217197210 */ /* 0x000fe200007fe4ff */
[----:B------:R-:W3:Y:S04]  /*0790*/  LDG.E R42, desc[UR6][R42.64] ;  /* 0x000000062a2a7981 */ /* 0x000ee8000c1e1900 */
[----:B------:R-:W4:Y:S01]  /*07a0*/  LDG.E R24, desc[UR6][R24.64] ;  /* 0x0000000618187981 */ /* 0x000f22000c1e1900 */
[----:B--2---:R-:W-:Y:S01]  /*07b0*/  FADD R41, R41, R26 ;  /* 0x0000001a29297221 */ /* 0x004fe20000000000 */
[----:B------:R-:W-:-:S05]  /*07c0*/  IADD3 R26, P0, PT, R22, R21, RZ ;  /* 0x00000015161a7210 */ /* 0x000fca0007f1e0ff */
[----:B------:R-:W-:-:S05]  /*07d0*/  IMAD.X R27, R23, 0x1, R20, P0 ;  /* 0x00000001171b7824 */ /* 0x000fca00000e0614 */
[----:B------:R-:W2:Y:S01]  /*07e0*/  LDG.E R26, desc[UR6][R26.64] ;  /* 0x000000061a1a7981 */ /* 0x000ea2000c1e1900 */
[----:B-----5:R-:W-:Y:S01]  /*07f0*/  FADD R41, R41, R44 ;  /* 0x0000002c29297221 */ /* 0x020fe20000000000 */
[----:B------:R-:W-:-:S04]  /*0800*/  IADD3 R44, P0, PT, R22, R29, RZ ;  /* 0x0000001d162c7210 */ /* 0x000fc80007f1e0ff */
[----:B------:R-:W-:-:S06]  /*0810*/  IADD3.X R45, PT, PT, R23, R28, RZ, P0, !PT ;  /* 0x0000001c172d7210 */ /* 0x000fcc00007fe4ff */
[----:B------:R-:W5:Y:S01]  /*0820*/  LDG.E R45, desc[UR6][R44.64] ;  /* 0x000000062c2d7981 */ /* 0x000f62000c1e1900 */
[----:B---3--:R-:W-:Y:S01]  /*0830*/  FADD R41, R41, R42 ;  /* 0x0000002a29297221 */ /* 0x008fe20000000000 */
[----:B------:R-:W-:-:S03]  /*0840*/  IADD3 R42, P0, PT, R22, R31, RZ ;  /* 0x0000001f162a7210 */ /* 0x000fc60007f1e0ff */
[----:B----4-:R-:W-:Y:S02]  /*0850*/  FADD R41, R41, R24 ;  /* 0x0000001829297221 */ /* 0x010fe40000000000 */
[----:B------:R-:W-:Y:S01]  /*0860*/  IMAD.X R43, R23, 0x1, R30, P0 ;  /* 0x00000001172b7824 */ /* 0x000fe200000e061e */
[----:B------:R-:W-:-:S04]  /*0870*/  IADD3 R24, P0, PT, R22, R33, RZ ;  /* 0x0000002116187210 */ /* 0x000fc80007f1e0ff */
[----:B------:R-:W-:-:S05]  /*0880*/  IADD3.X R25, PT, PT, R23, R32, RZ, P0, !PT ;  /* 0x0000002017197210 */ /* 0x000fca00007fe4ff */
[----:B------:R-:W3:Y:S01]  /*0890*/  LDG.E R24, desc[UR6][R24.64] ;  /* 0x0000000618187981 */ /* 0x000ee2000c1e1900 */
[----:B--2---:R-:W-:-:S03]  /*08a0*/  FADD R26, R41, R26 ;  /* 0x0000001a291a7221 */ /* 0x004fc60000000000 */
[----:B------:R5:W2:Y:S02]  /*08b0*/  LDG.E R41, desc[UR6][R42.64] ;  /* 0x000000062a297981 */ /* 0x000aa4000c1e1900 */
[----:B-----5:R-:W-:Y:S01]  /*08c0*/  FADD R42, R26, R45 ;  /* 0x0000002d1a2a7221 */ /* 0x020fe20000000000 */
[----:B------:R-:W-:Y:S01]  /*08d0*/  IADD3 R26, P0, PT, R22, R35, RZ ;  /* 0x00000023161a7210 */ /* 0x000fe20007f1e0ff */
[----:B------:R-:W-:-:S04]  /*08e0*/  IMAD.WIDE.U32 R44, R3, 0x40, R22 ;  /* 0x00000040032c7825 */ /* 0x000fc800078e0016 */
[----:B------:R-:W-:-:S05]  /*08f0*/  IMAD.X R27, R23, 0x1, R34, P0 ;  /* 0x00000001171b7824 */ /* 0x000fca00000e0622 */
[----:B------:R-:W4:Y:S01]  /*0900*/  LDG.E R26, desc[UR6][R26.64] ;  /* 0x000000061a1a7981 */ /* 0x000f22000c1e1900 */
[----:B------:R-:W-:-:S06]  /*0910*/  IMAD.WIDE.U32 R22, R5, 0x4, R44 ;  /* 0x0000000405167825 */ /* 0x000fcc00078e002c */
[----:B------:R3:W5:Y:S01]  /*0920*/  LDG.E R22, desc[UR6][R22.64] ;  /* 0x0000000616167981 */ /* 0x000762000c1e1900 */
[----:B--2---:R-:W-:Y:S01]  /*0930*/  FADD R41, R42, R41 ;  /* 0x000000292a297221 */ /* 0x004fe20000000000 */
[----:B------:R-:W-:-:S04]  /*0940*/  IADD3 R42, P0, PT, R44, R39, RZ ;  /* 0x000000272c2a7210 */ /* 0x000fc80007f1e0ff */
[----:B------:R-:W-:Y:S01]  /*0950*/  IADD3.X R43, PT, PT, R45, R38, RZ, P0, !PT ;  /* 0x000000262d2b7210 */ /* 0x000fe200007fe4ff */
[----:B---3--:R-:W-:Y:S01]  /*0960*/  FADD R23, R41, R24 ;  /* 0x0000001829177221 */ /* 0x008fe20000000000 */
[----:B------:R-:W-:-:S03]  /*0970*/  IADD3 R24, P0, PT, R44, R7, RZ ;  /* 0x000000072c187210 */ /* 0x000fc60007f1e0ff */
[----:B------:R-:W2:Y:S02]  /*0980*/  LDG.E R42, desc[UR6][R42.64] ;  /* 0x000000062a2a7981 */ /* 0x000ea4000c1e1900 */
[----:B------:R-:W-:-:S05]  /*0990*/  IMAD.X R25, R45, 0x1, R6, P0 ;  /* 0x000000012d197824 */ /* 0x000fca00000e0606 */
[----:B------:R0:W3:Y:S01]  /*09a0*/  LDG.E R41, desc[UR6][R24.64] ;  /* 0x0000000618297981 */ /* 0x0000e2000c1e1900 */
[----:B----4-:R-:W-:Y:S01]  /*09b0*/  FADD R23, R23, R26 ;  /* 0x0000001a17177221 */ /* 0x010fe20000000000 */
[----:B------:R-:W-:-:S04]  /*09c0*/  IADD3 R26, P0, PT, R44, R9, RZ ;  /* 0x000000092c1a7210 */ /* 0x000fc80007f1e0ff */
[----:B------:R-:W-:Y:S01]  /*09d0*/  IADD3.X R27, PT, PT, R45, R8, RZ, P0, !PT ;  /* 0x000000082d1b7210 */ /* 0x000fe200007fe4ff */
[----:B------:R-:W-:Y:S01]  /*09e0*/  FADD R23, R23, R4 ;  /* 0x0000000417177221 */ /* 0x000fe20000000000 */
[----:B0-----:R-:W-:-:S03]  /*09f0*/  IADD3 R24, P0, PT, R44, R2, RZ ;  /* 0x000000022c187210 */ /* 0x001fc60007f1e0ff */
[----:B------:R-:W4:Y:S01]  /*0a00*/  LDG.E R26, desc[UR6][R26.64] ;  /* 0x000000061a1a7981 */ /* 0x000f22000c1e1900 */
[----:B-----5:R-:W-:Y:S01]  /*0a10*/  FADD R43, R23, R22 ;  /* 0x00000016172b7221 */ /* 0x020fe20000000000 */
[----:B------:R-:W-:Y:S01]  /*0a20*/  IMAD.X R25, R45, 0x1, R40, P0 ;  /* 0x000000012d197824 */ /* 0x000fe200000e0628 */
[----:B------:R-:W-:-:S04]  /*0a30*/  IADD3 R22, P0, PT, R44, R11, RZ ;  /* 0x0000000b2c167210 */ /* 0x000fc80007f1e0ff */
[----:B------:R-:W-:Y:S01]  /*0a40*/  IADD3.X R23, PT, PT, R45, R10, RZ, P0, !PT ;  /* 0x0000000a2d177210 */ /* 0x000fe200007fe4ff */
[----:B------:R2:W5:Y:S04]  /*0a50*/  LDG.E R4, desc[UR6][R24.64] ;  /* 0x0000000618047981 */ /* 0x000568000c1e1900 */
[----:B------:R4:W5:Y:S01]  /*0a60*/  LDG.E R22, desc[UR6][R22.64] ;  /* 0x0000000616167981 */ /* 0x000962000c1e1900 */
[----:B--2---:R-:W-:Y:S01]  /*0a70*/  FADD R24, R43, R42 ;  /* 0x0000002a2b187221 */ /* 0x004fe20000000000 */
[----:B------:R-:W-:-:S05]  /*0a80*/  IADD3 R42, P0, PT, R44, R13, RZ ;  /* 0x0000000d2c2a7210 */ /* 0x000fca0007f1e0ff */
[C---:B------:R-:W-:Y:S02]  /*0a90*/  IMAD.X R43, R45.reuse, 0x1, R12, P0 ;  /* 0x000000012d2b7824 */ /* 0x040fe400000e060c */
[----:B---3--:R-:W-:Y:S01]  /*0aa0*/  FADD R27, R24, R41 ;  /* 0x00000029181b7221 */ /* 0x008fe20000000000 */
[----:B------:R-:W-:Y:S02]  /*0ab0*/  IADD3 R24, P0, PT, R44, R15, RZ ;  /* 0x0000000f2c187210 */ /* 0x000fe40007f1e0ff */
[----:B------:R-:W2:Y:S02]  /*0ac0*/  LDG.E R42, desc[UR6][R42.64] ;  /* 0x000000062a2a7981 */ /* 0x000ea4000c1e1900 */
[----:B------:R-:W-:-:S05]  /*0ad0*/  IADD3.X R25, PT, PT, R45, R14, RZ, P0, !PT ;  /* 0x0000000e2d197210 */ /* 0x000fca00007fe4ff */
[----:B------:R0:W3:Y:S01]  /*0ae0*/  LDG.E R41, desc[UR6][R24.64] ;  /* 0x0000000618297981 */ /* 0x0000e2000c1e1900 */
[----:B----4-:R-:W-:Y:S01]  /*0af0*/  FADD R23, R27, R26 ;  /* 0x0000001a1b177221 */ /* 0x010fe20000000000 */
[----:B------:R-:W-:-:S05]  /*0b00*/  IADD3 R26, P0, PT, R44, R17, RZ ;  /* 0x000000112c1a7210 */ /* 0x000fca0007f1e0ff */
[----:B------:R-:W-:Y:S01]  /*0b10*/  IMAD.X R27, R45, 0x1, R16, P0 ;  /* 0x000000012d1b7824 */ /* 0x000fe200000e0610 */
[----:B0-----:R-:W-:Y:S01]  /*0b20*/  IADD3 R24, P0, PT, R44, R19, RZ ;  /* 0x000000132c187210 */ /* 0x001fe20007f1e0ff */
[----:B-----5:R-:W-:-:S03]  /*0b30*/  FADD R23, R23, R4 ;  /* 0x0000000417177221 */ /* 0x020fc60000000000 */
[----:B------:R-:W4:Y:S01]  /*0b40*/  LDG.E R26, desc[UR6][R26.64] ;  /* 0x000000061a1a7981 */ /* 0x000f22000c1e1900 */
[----:B------:R-:W-:Y:S01]  /*0b50*/  IADD3.X R25, PT, PT, R45, R18, RZ, P0, !PT ;  /* 0x000000122d197210 */ /* 0x000fe200007fe4ff */
[----:B------:R-:W-:Y:S01]  /*0b60*/  FADD R43, R23, R22 ;  /* 0x00000016172b7221 */ /* 0x000fe20000000000 */
[----:B------:R-:W-:-:S03]  /*0b70*/  IADD3 R22, P0, PT, R44, R21, RZ ;  /* 0x000000152c167210 */ /* 0x000fc60007f1e0ff */
[----:B------:R2:W5:Y:S02]  /*0b80*/  LDG.E R4, desc[UR6][R24.64] ;  /* 0x0000000618047981 */ /* 0x000564000c1e1900 */
[----:B------:R-:W-:-:S05]  /*0b90*/  IMAD.X R23, R45, 0x1, R20, P0 ;  /* 0x000000012d177824 */ /* 0x000fca00000e0614 */
        /* <DEDUP_REMOVED lines=12> */
[----:B-----5:R-:W-:Y:S01]  /*0c60*/  FADD R23, R23, R4 ;  /* 0x0000000417177221 */ /* 0x020fe20000000000 */
[----:B0-----:R-:W-:-:S03]  /*0c70*/  IADD3 R24, P0, PT, R44, R35, RZ ;  /* 0x000000232c187210 */ /* 0x001fc60007f1e0ff */
[----:B------:R-:W4:Y:S02]  /*0c80*/  LDG.E R26, desc[UR6][R26.64] ;  /* 0x000000061a1a7981 */ /* 0x000f24000c1e1900 */
[----:B------:R-:W-:Y:S02]  /*0c90*/  IMAD.X R25, R45, 0x1, R34, P0 ;  /* 0x000000012d197824 */ /* 0x000fe400000e0622 */
[----:B------:R-:W-:Y:S01]  /*0ca0*/  FADD R43, R23, R22 ;  /* 0x00000016172b7221 */ /* 0x000fe20000000000 */
[----:B------:R-:W-:Y:S02]  /*0cb0*/  IADD3 R22, P0, PT, R44, R37, RZ ;  /* 0x000000252c167210 */ /* 0x000fe40007f1e0ff */
[----:B------:R2:W5:Y:S02]  /*0cc0*/  LDG.E R4, desc[UR6][R24.64] ;  /* 0x0000000618047981 */ /* 0x000564000c1e1900 */
[----:B------:R-:W-:Y:S01]  /*0cd0*/  IADD3.X R23, PT, PT, R45, R36, RZ, P0, !PT ;  /* 0x000000242d177210 */ /* 0x000fe200007fe4ff */
[----:B------:R-:W-:-:S04]  /*0ce0*/  IMAD.WIDE.U32 R44, R3, 0x40, R44 ;  /* 0x00000040032c7825 */ /* 0x000fc800078e002c */
[----:B------:R4:W5:Y:S01]  /*0cf0*/  LDG.E R22, desc[UR6][R22.64] ;  /* 0x0000000616167981 */ /* 0x000962000c1e1900 */
[----:B--2---:R-:W-:Y:S01]  /*0d00*/  FADD R24, R43, R42 ;  /* 0x0000002a2b187221 */ /* 0x004fe20000000000 */
[----:B------:R-:W-:-:S06]  /*0d10*/  IMAD.WIDE.U32 R42, R5, 0x4, R44 ;  /* 0x00000004052a7825 */ /* 0x000fcc00078e002c */
[----:B------:R-:W2:Y:S01]  /*0d20*/  LDG.E R42, desc[UR6][R42.64] ;  /* 0x000000062a2a7981 */ /* 0x000ea2000c1e1900 */
[----:B---3--:R-:W-:Y:S01]  /*0d30*/  FADD R27, R24, R41 ;  /* 0x00000029181b7221 */ /* 0x008fe20000000000 */
[----:B------:R-:W-:-:S05]  /*0d40*/  IADD3 R24, P0, PT, R44, R39, RZ ;  /* 0x000000272c187210 */ /* 0x000fca0007f1e0ff */
[----:B------:R-:W-:-:S05]  /*0d50*/  IMAD.X R25, R45, 0x1, R38, P0 ;  /* 0x000000012d197824 */ /* 0x000fca00000e0626 */
[----:B------:R0:W3:Y:S01]  /*0d60*/  LDG.E R41, desc[UR6][R24.64] ;  /* 0x0000000618297981 */ /* 0x0000e2000c1e1900 */
[----:B----4-:R-:W-:Y:S01]  /*0d70*/  FADD R23, R27, R26 ;  /* 0x0000001a1b177221 */ /* 0x010fe20000000000 */
[----:B------:R-:W-:-:S04]  /*0d80*/  IADD3 R26, P0, PT, R44, R7, RZ ;  /* 0x000000072c1a7210 */ /* 0x000fc80007f1e0ff */
[----:B------:R-:W-:Y:S02]  /*0d90*/  IADD3.X R27, PT, PT, R45, R6, RZ, P0, !PT ;  /* 0x000000062d1b7210 */ /* 0x000fe400007fe4ff */
[C---:B0-----:R-:W-:Y:S01]  /*0da0*/  IADD3 R24, P0, PT, R44.reuse, R9, RZ ;  /* 0x000000092c187210 */ /* 0x041fe20007f1e0ff */
[----:B-----5:R-:W-:Y:S02]  /*0db0*/  FADD R23, R23, R4 ;  /* 0x0000000417177221 */ /* 0x020fe40000000000 */
[----:B------:R-:W4:Y:S02]  /*0dc0*/  LDG.E R26, desc[UR6][R26.64] ;  /* 0x000000061a1a7981 */ /* 0x000f24000c1e1900 */
[----:B------:R-:W-:Y:S02]  /*0dd0*/  IMAD.X R25, R45, 0x1, R8, P0 ;  /* 0x000000012d197824 */ /* 0x000fe400000e0608 */
[----:B------:R-:W-:Y:S01]  /*0de0*/  FADD R43, R23, R22 ;  /* 0x00000016172b7221 */ /* 0x000fe20000000000 */
[----:B------:R-:W-:-:S02]  /*0df0*/  IADD3 R22, P0, PT, R44, R2, RZ ;  /* 0x000000022c167210 */ /* 0x000fc40007f1e0ff */
[----:B------:R2:W5:Y:S02]  /*0e00*/  LDG.E R4, desc[UR6][R24.64] ;  /* 0x0000000618047981 */ /* 0x000564000c1e1900 */
[----:B------:R-:W-:-:S05]  /*0e10*/  IADD3.X R23, PT, PT, R45, R40, RZ, P0, !PT ;  /* 0x000000282d177210 */ /* 0x000fca00007fe4ff */
[----:B------:R4:W5:Y:S01]  /*0e20*/  LDG.E R22, desc[UR6][R22.64] ;  /* 0x0000000616167981 */ /* 0x000962000c1e1900 */
[----:B--2---:R-:W-:Y:S01]  /*0e30*/  FADD R24, R43, R42 ;  /* 0x0000002a2b187221 */ /* 0x004fe20000000000 */
[----:B------:R-:W-:-:S05]  /*0e40*/  IADD3 R42, P0, PT, R44, R11, RZ ;  /* 0x0000000b2c2a7210 */ /* 0x000fca0007f1e0ff */
[----:B------:R-:W-:-:S05]  /*0e50*/  IMAD.X R43, R45, 0x1, R10, P0 ;  /* 0x000000012d2b7824 */ /* 0x000fca00000e060a */
[----:B------:R-:W2:Y:S01]  /*0e60*/  LDG.E R42, desc[UR6][R42.64] ;  /* 0x000000062a2a7981 */ /* 0x000ea2000c1e1900 */
[----:B---3--:R-:W-:Y:S01]  /*0e70*/  FADD R27, R24, R41 ;  /* 0x00000029181b7221 */ /* 0x008fe20000000000 */
[----:B------:R-:W-:-:S04]  /*0e80*/  IADD3 R24, P0, PT, R44, R13, RZ ;  /* 0x0000000d2c187210 */ /* 0x000fc80007f1e0ff */
[----:B------:R-:W-:-:S05]  /*0e90*/  IADD3.X R25, PT, PT, R45, R12, RZ, P0, !PT ;  /* 0x0000000c2d197210 */ /* 0x000fca00007fe4ff */
[----:B------:R0:W3:Y:S01]  /*0ea0*/  LDG.E R41, desc[UR6][R24.64] ;  /* 0x0000000618297981 */ /* 0x0000e2000c1e1900 */
[----:B----4-:R-:W-:Y:S01]  /*0eb0*/  FADD R23, R27, R26 ;  /* 0x0000001a1b177221 */ /* 0x010fe20000000000 */
[----:B------:R-:W-:-:S05]  /*0ec0*/  IADD3 R26, P0, PT, R44, R15, RZ ;  /* 0x0000000f2c1a7210 */ /* 0x000fca0007f1e0ff */
[----:B------:R-:W-:Y:S02]  /*0ed0*/  IMAD.X R27, R45, 0x1, R14, P0 ;  /* 0x000000012d1b7824 */ /* 0x000fe400000e060e */
[----:B-----5:R-:W-:Y:S01]  /*0ee0*/  FADD R23, R23, R4 ;  /* 0x0000000417177221 */ /* 0x020fe20000000000 */
[C---:B0-----:R-:W-:Y:S02]  /*0ef0*/  IADD3 R24, P0, PT, R44.reuse, R17, RZ ;  /* 0x000000112c187210 */ /* 0x041fe40007f1e0ff */
[----:B------:R-:W4:Y:S02]  /*0f00*/  LDG.E R26, desc[UR6][R26.64] ;  /* 0x000000061a1a7981 */ /* 0x000f24000c1e1900 */
        /* <DEDUP_REMOVED lines=8> */
[----:B------:R-:W-:-:S05]  /*0f90*/  IADD3.X R43, PT, PT, R45, R20, RZ, P0, !PT ;  /* 0x000000142d2b7210 */ /* 0x000fca00007fe4ff */
        /* <DEDUP_REMOVED lines=19> */
[----:B------:R-:W-:Y:S02]  /*10d0*/  IMAD.X R43, R45, 0x1, R36, P0 ;  /* 0x000000012d2b7824 */ /* 0x000fe400000e0624 */
[----:B------:R-:W-:-:S03]  /*10e0*/  IMAD.WIDE.U32 R44, R3, 0x40, R44 ;  /* 0x00000040032c7825 */ /* 0x000fc600078e002c */
[----:B------:R-:W2:Y:S01]  /*10f0*/  LDG.E R42, desc[UR6][R42.64] ;  /* 0x000000062a2a7981 */ /* 0x000ea2000c1e1900 */
[----:B---3--:R-:W-:Y:S01]  /*1100*/  FADD R27, R24, R41 ;  /* 0x00000029181b7221 */ /* 0x008fe20000000000 */
[----:B------:R-:W-:-:S05]  /*1110*/  IMAD.WIDE.U32 R24, R5, 0x4, R44 ;  /* 0x0000000405187825 */ /* 0x000fca00078e002c */
        /* <DEDUP_REMOVED lines=16> */
[----:B---3--:R-:W-:Y:S01]  /*1220*/  FADD R27, R41, R24 ;  /* 0x00000018291b7221 */ /* 0x008fe20000000000 */
[----:B------:R-:W-:Y:S02]  /*1230*/  IADD3 R24, P0, PT, R44, R11, RZ ;  /* 0x0000000b2c187210 */ /* 0x000fe40007f1e0ff */
[----:B------:R-:W2:Y:S02]  /*1240*/  LDG.E R42, desc[UR6][R42.64] ;  /* 0x000000062a2a7981 */ /* 0x000ea4000c1e1900 */
        /* <DEDUP_REMOVED lines=33> */
[----:B------:R-:W5:Y:S01]  /*1460*/  LDG.E R22, desc[UR6][R22.64] ;  /* 0x0000000616167981 */ /* 0x000f62000c1e1900 */
[----:B--2---:R-:W-:Y:S01]  /*1470*/  FADD R24, R43, R42 ;  /* 0x0000002a2b187221 */ /* 0x004fe20000000000 */
[----:B------:R-:W-:-:S05]  /*1480*/  IADD3 R42, P0, PT, R44, R35, RZ ;  /* 0x000000232c2a7210 */ /* 0x000fca0007f1e0ff */
[C---:B------:R-:W-:Y:S02]  /*1490*/  IMAD.X R43, R45.reuse, 0x1, R34, P0 ;  /* 0x000000012d2b7824 */ /* 0x040fe400000e0622 */
[----:B---3--:R-:W-:Y:S01]  /*14a0*/  FADD R41, R24, R41 ;  /* 0x0000002918297221 */ /* 0x008fe20000000000 */
[----:B------:R-:W-:Y:S02]  /*14b0*/  IADD3 R24, P0, PT, R44, R37, RZ ;  /* 0x000000252c187210 */ /* 0x000fe40007f1e0ff */
[----:B------:R-:W2:Y:S02]  /*14c0*/  LDG.E R42, desc[UR6][R42.64] ;  /* 0x000000062a2a7981 */ /* 0x000ea4000c1e1900 */
[----:B------:R-:W-:-:S05]  /*14d0*/  IADD3.X R25, PT, PT, R45, R36, RZ, P0, !PT ;  /* 0x000000242d197210 */ /* 0x000fca00007fe4ff */
[----:B------:R-:W3:Y:S01]  /*14e0*/  LDG.E R24, desc[UR6][R24.64] ;  /* 0x0000000618187981 */ /* 0x000ee2000c1e1900 */
[----:B------:R-:W-:Y:S01]  /*14f0*/  UIADD3 UR4, UPT, UPT, UR4, 0x40, URZ ;  /* 0x0000004004047890 */ /* 0x000fe2000fffe0ff */
[----:B----4-:R-:W-:-:S03]  /*1500*/  FADD R41, R41, R26 ;  /* 0x0000001a29297221 */ /* 0x010fc60000000000 */
[----:B------:R-:W-:Y:S01]  /*1510*/  UISETP.NE.AND UP0, UPT, UR4, 0x80, UPT ;  /* 0x000000800400788c */ /* 0x000fe2000bf05270 */
[----:B-----5:R-:W-:-:S04]  /*1520*/  FADD R41, R41, R4 ;  /* 0x0000000429297221 */ /* 0x020fc80000000000 */
[----:B------:R-:W-:Y:S01]  /*1530*/  FADD R41, R41, R22 ;  /* 0x0000001629297221 */ /* 0x000fe20000000000 */
[----:B------:R-:W-:-:S04]  /*1540*/  IMAD.WIDE.U32 R22, R3, 0x40, R44 ;  /* 0x0000004003167825 */ /* 0x000fc800078e002c */
[----:B--2---:R-:W-:-:S04]  /*1550*/  FADD R41, R41, R42 ;  /* 0x0000002a29297221 */ /* 0x004fc80000000000 */
[----:B---3--:R-:W-:Y:S01]  /*1560*/  FADD R26, R41, R24 ;  /* 0x00000018291a7221 */ /* 0x008fe20000000000 */
[----:B------:R-:W-:Y:S06]  /*1570*/  BRA.U UP0, `(.L_x_0) ;  /* 0xffffffed00f47547 */ /* 0x000fec000b83ffff */
[----:B------:R-:W0:Y:S01]  /*1580*/  SHFL.DOWN PT, R5, R26, 0x10, 0x1f ;  /* 0x0a001f001a057f89 */ /* 0x000e2200000e0000 */
[C---:B------:R-:W-:Y:S02]  /*1590*/  LOP3.LUT P0, R6, R0.reuse, 0x1f, RZ, 0xc0, !PT ;  /* 0x0000001f00067812 */ /* 0x040fe4000780c0ff */
[----:B------:R-:W-:-:S11]  /*15a0*/  ISETP.GT.U32.AND P1, PT, R0, 0x1f, PT ;  /* 0x0000001f0000780c */ /* 0x000fd60003f24070 */
[----:B------:R-:W1:Y:S01]  /*15b0*/  @!P0 S2R R11, SR_CgaCtaId ;  /* 0x00000000000b8919 */ /* 0x000e620000008800 */
[----:B------:R-:W-:Y:S01]  /*15c0*/  @!P0 MOV R8, 0x400 ;  /* 0x0000040000088802 */ /* 0x000fe20000000f00 */
[----:B0-----:R-:W-:-:S05]  /*15d0*/  FADD R5, R26, R5 ;  /* 0x000000051a057221 */ /* 0x001fca0000000000 */
[----:B------:R-:W0:Y:S01]  /*15e0*/  SHFL.DOWN PT, R2, R5, 0x8, 0x1f ;  /* 0x09001f0005027f89 */ /* 0x000e2200000e0000 */
[----:B-1----:R-:W-:-:S04]  /*15f0*/  @!P0 LEA R11, R11, R8, 0x18 ;  /* 0x000000080b0b8211 */ /* 0x002fc800078ec0ff */
[----:B------:R-:W-:Y:S01]  /*1600*/  @!P0 LEA.HI R11, R0, R11, RZ, 0x1d ;  /* 0x0000000b000b8211 */ /* 0x000fe200078fe8ff */
[----:B0-----:R-:W-:-:S05]  /*1610*/  FADD R2, R5, R2 ;  /* 0x0000000205027221 */ /* 0x001fca0000000000 */
[----:B------:R-:W0:Y:S02]  /*1620*/  SHFL.DOWN PT, R7, R2, 0x4, 0x1f ;  /* 0x08801f0002077f89 */ /* 0x000e2400000e0000 */
[----:B0-----:R-:W-:-:S05]  /*1630*/  FADD R7, R2, R7 ;  /* 0x0000000702077221 */ /* 0x001fca0000000000 */
[----:B------:R-:W0:Y:S02]  /*1640*/  SHFL.DOWN PT, R4, R7, 0x2, 0x1f ;  /* 0x08401f0007047f89 */ /* 0x000e2400000e0000 */
[----:B0-----:R-:W-:-:S05]  /*1650*/  FADD R4, R7, R4 ;  /* 0x0000000407047221 */ /* 0x001fca0000000000 */
[----:B------:R-:W0:Y:S02]  /*1660*/  SHFL.DOWN PT, R9, R4, 0x1, 0x1f ;  /* 0x08201f0004097f89 */ /* 0x000e2400000e0000 */
[----:B0-----:R-:W-:-:S05]  /*1670*/  FADD R2, R4, R9 ;  /* 0x0000000904027221 */ /* 0x001fca0000000000 */
[----:B------:R0:W-:Y:S01]  /*1680*/  @!P0 STS [R11], R2 ;  /* 0x000000020b008388 */ /* 0x0001e20000000800 */
[----:B------:R-:W-:Y:S06]  /*1690*/  BAR.SYNC.DEFER_BLOCKING 0x0 ;  /* 0x0000000000007b1d */ /* 0x000fec0000010000 */
[----:B------:R-:W-:Y:S05]  /*16a0*/  @P1 EXIT ;  /* 0x000000000000194d */ /* 0x000fea0003800000 */
[----:B------:R-:W-:-:S04]  /*16b0*/  SHF.R.U32.HI R3, RZ, 0x5, R3 ;  /* 0x00000005ff037819 */ /* 0x000fc80000011603 */
[----:B------:R-:W-:-:S13]  /*16c0*/  ISETP.GE.U32.AND P0, PT, R6, R3, PT ;  /* 0x000000030600720c */ /* 0x000fda0003f06070 */
[----:B------:R-:W1:Y:S01]  /*16d0*/  @!P0 S2R R3, SR_CgaCtaId ;  /* 0x0000000000038919 */ /* 0x000e620000008800 */
[----:B0-----:R-:W-:-:S04]  /*16e0*/  @!P0 MOV R2, 0x400 ;  /* 0x0000040000028802 */ /* 0x001fc80000000f00 */
[----:B-1----:R-:W-:Y:S01]  /*16f0*/  @!P0 LEA R3, R3, R2, 0x18 ;  /* 0x0000000203038211 */ /* 0x002fe200078ec0ff */
[----:B------:R-:W-:-:S03]  /*1700*/  IMAD.MOV.U32 R2, RZ, RZ, RZ ;  /* 0x000000ffff027224 */ /* 0x000fc600078e00ff */
[----:B------:R-:W-:-:S05]  /*1710*/  @!P0 LEA R6, R6, R3, 0x2 ;  /* 0x0000000306068211 */ /* 0x000fca00078e10ff */
[----:B------:R-:W0:Y:S01]  /*1720*/  @!P0 LDS R2, [R6] ;  /* 0x0000000006028984 */ /* 0x000e220000000800 */
[----:B------:R-:W-:-:S03]  /*1730*/  ISETP.NE.AND P0, PT, R0, RZ, PT ;  /* 0x000000ff0000720c */ /* 0x000fc60003f05270 */
[----:B0-----:R-:W0:Y:S02]  /*1740*/  SHFL.DOWN PT, R3, R2, 0x10, 0x1f ;  /* 0x0a001f0002037f89 */ /* 0x001e2400000e0000 */
[----:B0-----:R-:W-:-:S05]  /*1750*/  FADD R3, R3, R2 ;  /* 0x0000000203037221 */ /* 0x001fca0000000000 */
[----:B------:R-:W0:Y:S02]  /*1760*/  SHFL.DOWN PT, R4, R3, 0x8, 0x1f ;  /* 0x09001f0003047f89 */ /* 0x000e2400000e0000 */
[----:B0-----:R-:W-:-:S05]  /*1770*/  FADD R4, R3, R4 ;  /* 0x0000000403047221 */ /* 0x001fca0000000000 */
[----:B------:R-:W0:Y:S02]  /*1780*/  SHFL.DOWN PT, R5, R4, 0x4, 0x1f ;  /* 0x08801f0004057f89 */ /* 0x000e2400000e0000 */
[----:B0-----:R-:W-:-:S05]  /*1790*/  FADD R5, R4, R5 ;  /* 0x0000000504057221 */ /* 0x001fca0000000000 */
[----:B------:R-:W0:Y:S02]  /*17a0*/  SHFL.DOWN PT, R8, R5, 0x2, 0x1f ;  /* 0x08401f0005087f89 */ /* 0x000e2400000e0000 */
[----:B0-----:R-:W-:-:S05]  /*17b0*/  FADD R8, R5, R8 ;  /* 0x0000000805087221 */ /* 0x001fca0000000000 */
[----:B------:R0:W1:Y:S01]  /*17c0*/  SHFL.DOWN PT, R7, R8, 0x1, 0x1f ;  /* 0x08201f0008077f89 */ /* 0x00006200000e0000 */
[----:B------:R-:W-:Y:S05]  /*17d0*/  @P0 EXIT ;  /* 0x000000000000094d */ /* 0x000fea0003800000 */
[----:B------:R-:W2:Y:S01]  /*17e0*/  LDCU.64 UR4, c[0x0][0x388] ;  /* 0x00007100ff0477ac */ /* 0x000ea20008000a00 */
[----:B-1----:R-:W-:Y:S01]  /*17f0*/  FADD R7, R8, R7 ;  /* 0x0000000708077221 */ /* 0x002fe20000000000 */
[----:B--2---:R-:W-:-:S06]  /*1800*/  UIMAD.WIDE.U32 UR4, UR8, 0x4, UR4 ;  /* 0x00000004080478a5 */ /* 0x004fcc000f8e0004 */
[----:B------:R-:W-:Y:S01]  /*1810*/  IMAD.U32 R2, RZ, RZ, UR4 ;  /* 0x00000004ff027e24 */ /* 0x000fe2000f8e00ff */
[----:B------:R-:W-:-:S05]  /*1820*/  MOV R3, UR5 ;  /* 0x0000000500037c02 */ /* 0x000fca0008000f00 */
[----:B------:R-:W-:Y:S01]  /*1830*/  STG.E desc[UR6][R2.64], R7 ;  /* 0x0000000702007986 */ /* 0x000fe2000c101906 */
[----:B------:R-:W-:Y:S05]  /*1840*/  EXIT ;  /* 0x000000000000794d */ /* 0x000fea0003800000 */
.L_x_1:
[----:B------:R-:W-:-:S00]  /*1850*/  BRA `(.L_x_1) ;  /* 0xfffffffc00fc7947 */ /* 0x000fc0000383ffff */
[----:B------:R-:W-:-:S00]  /*1860*/  NOP ;  /* 0x0000000000007918 */ /* 0x000fc00000000000 */
        /* <DEDUP_REMOVED lines=9> */
.L_x_2:


//--------------------- .nv.shared._Z7reduce8ILj256ELj32768ELj128EEvPfS0_ --------------------------
	.section	.nv.shared._Z7reduce8ILj256ELj32768ELj128EEvPfS0_,"aw",@nobits
	.sectionflags	@""
	.align	4
.nv.shared._Z7reduce8ILj256ELj32768ELj128EEvPfS0_:
	.zero		1152


//--------------------- .nv.shared.reserved.0     --------------------------
	.section	.nv.shared.reserved.0,"aw",@nobits
	.weak		__nv_reservedSMEM_offset_0_alias
	.size		__nv_reservedSMEM_offset_0_alias, 0, 64
	.other		__nv_reservedSMEM_offset_0_alias,@"STO_CUDA_RESERVED_SHARED STV_DEFAULT"
__nv_reservedSMEM_offset_0_alias:
	.zero		0
	.zero		64


//--------------------- .nv.constant0._Z7reduce8ILj256ELj32768ELj128EEvPfS0_ --------------------------
	.section	.nv.constant0._Z7reduce8ILj256ELj32768ELj128EEvPfS0_,"a",@progbits
	.sectionflags	@""
	.align	4
.nv.constant0._Z7reduce8ILj256ELj32768ELj128EEvPfS0_:
	.zero		912


//--------------------- SYMBOLS --------------------------

	.type		.nv.reservedSmem.offset0,@object
	.size		.nv.reservedSmem.offset0,0x4
	.type		.nv.reservedSmem.cap,@object
	.size		.nv.reservedSmem.cap,0x4
